//
// Generated by NVIDIA NVVM Compiler
//
// Compiler Build ID: CL-36424714
// Cuda compilation tools, release 13.0, V13.0.88
// Based on NVVM 20.0.0
//

.version 9.0
.target sm_100
.address_size 64

	// .globl	_Z7comparePKjS0_PdPj

.visible .entry _Z7comparePKjS0_PdPj(
	.param .u64 .ptr .align 1 _Z7comparePKjS0_PdPj_param_0,
	.param .u64 .ptr .align 1 _Z7comparePKjS0_PdPj_param_1,
	.param .u64 .ptr .align 1 _Z7comparePKjS0_PdPj_param_2,
	.param .u64 .ptr .align 1 _Z7comparePKjS0_PdPj_param_3
)
{
	.reg .pred 	%p<3>;
	.reg .b32 	%r<12>;
	.reg .b64 	%rd<16>;
	.reg .b64 	%fd<101>;

	ld.param.u64 	%rd5, [_Z7comparePKjS0_PdPj_param_0];
	ld.param.u64 	%rd6, [_Z7comparePKjS0_PdPj_param_1];
	ld.param.u64 	%rd7, [_Z7comparePKjS0_PdPj_param_2];
	cvta.to.global.u64 	%rd8, %rd6;
	cvta.to.global.u64 	%rd9, %rd5;
	cvta.to.global.u64 	%rd10, %rd7;
	mov.u32 	%r1, %ntid.x;
	mov.u32 	%r2, %ctaid.x;
	mov.u32 	%r3, %tid.x;
	mad.lo.s32 	%r4, %r1, %r2, %r3;
	mul.wide.s32 	%rd11, %r4, 8;
	add.s64 	%rd1, %rd10, %rd11;
	ld.global.f64 	%fd100, [%rd1];
	mul.wide.s32 	%rd12, %r4, 4;
	add.s64 	%rd13, %rd9, %rd12;
	ld.global.u32 	%r5, [%rd13];
	add.s64 	%rd14, %rd8, %rd12;
	ld.global.u32 	%r6, [%rd14];
	xor.b32  	%r7, %r6, %r5;
	or.b32  	%r8, %r7, -2139062144;
	add.s32 	%r9, %r8, -16843009;
	or.b32  	%r10, %r9, %r7;
	and.b32  	%r11, %r10, -2139062144;
	setp.eq.s32 	%p1, %r11, 0;
	selp.f64 	%fd2, 0d400E666666666666, 0d4010000000000000, %p1;
	mov.b64 	%rd15, 100000;
$L__BB0_1:
	mul.f64 	%fd5, %fd100, %fd2;
	add.f64 	%fd6, %fd100, 0dBFF0000000000000;
	mul.f64 	%fd7, %fd6, %fd5;
	mul.f64 	%fd8, %fd7, %fd2;
	add.f64 	%fd9, %fd7, 0dBFF0000000000000;
	mul.f64 	%fd10, %fd9, %fd8;
	mul.f64 	%fd11, %fd10, %fd2;
	add.f64 	%fd12, %fd10, 0dBFF0000000000000;
	mul.f64 	%fd13, %fd12, %fd11;
	mul.f64 	%fd14, %fd13, %fd2;
	add.f64 	%fd15, %fd13, 0dBFF0000000000000;
	mul.f64 	%fd16, %fd15, %fd14;
	mul.f64 	%fd17, %fd16, %fd2;
	add.f64 	%fd18, %fd16, 0dBFF0000000000000;
	mul.f64 	%fd19, %fd18, %fd17;
	mul.f64 	%fd20, %fd19, %fd2;
	add.f64 	%fd21, %fd19, 0dBFF0000000000000;
	mul.f64 	%fd22, %fd21, %fd20;
	mul.f64 	%fd23, %fd22, %fd2;
	add.f64 	%fd24, %fd22, 0dBFF0000000000000;
	mul.f64 	%fd25, %fd24, %fd23;
	mul.f64 	%fd26, %fd25, %fd2;
	add.f64 	%fd27, %fd25, 0dBFF0000000000000;
	mul.f64 	%fd28, %fd27, %fd26;
	mul.f64 	%fd29, %fd28, %fd2;
	add.f64 	%fd30, %fd28, 0dBFF0000000000000;
	mul.f64 	%fd31, %fd30, %fd29;
	mul.f64 	%fd32, %fd31, %fd2;
	add.f64 	%fd33, %fd31, 0dBFF0000000000000;
	mul.f64 	%fd34, %fd33, %fd32;
	mul.f64 	%fd35, %fd34, %fd2;
	add.f64 	%fd36, %fd34, 0dBFF0000000000000;
	mul.f64 	%fd37, %fd36, %fd35;
	mul.f64 	%fd38, %fd37, %fd2;
	add.f64 	%fd39, %fd37, 0dBFF0000000000000;
	mul.f64 	%fd40, %fd39, %fd38;
	mul.f64 	%fd41, %fd40, %fd2;
	add.f64 	%fd42, %fd40, 0dBFF0000000000000;
	mul.f64 	%fd43, %fd42, %fd41;
	mul.f64 	%fd44, %fd43, %fd2;
	add.f64 	%fd45, %fd43, 0dBFF0000000000000;
	mul.f64 	%fd46, %fd45, %fd44;
	mul.f64 	%fd47, %fd46, %fd2;
	add.f64 	%fd48, %fd46, 0dBFF0000000000000;
	mul.f64 	%fd49, %fd48, %fd47;
	mul.f64 	%fd50, %fd49, %fd2;
	add.f64 	%fd51, %fd49, 0dBFF0000000000000;
	mul.f64 	%fd52, %fd51, %fd50;
	mul.f64 	%fd53, %fd52, %fd2;
	add.f64 	%fd54, %fd52, 0dBFF0000000000000;
	mul.f64 	%fd55, %fd54, %fd53;
	mul.f64 	%fd56, %fd55, %fd2;
	add.f64 	%fd57, %fd55, 0dBFF0000000000000;
	mul.f64 	%fd58, %fd57, %fd56;
	mul.f64 	%fd59, %fd58, %fd2;
	add.f64 	%fd60, %fd58, 0dBFF0000000000000;
	mul.f64 	%fd61, %fd60, %fd59;
	mul.f64 	%fd62, %fd61, %fd2;
	add.f64 	%fd63, %fd61, 0dBFF0000000000000;
	mul.f64 	%fd64, %fd63, %fd62;
	mul.f64 	%fd65, %fd64, %fd2;
	add.f64 	%fd66, %fd64, 0dBFF0000000000000;
	mul.f64 	%fd67, %fd66, %fd65;
	mul.f64 	%fd68, %fd67, %fd2;
	add.f64 	%fd69, %fd67, 0dBFF0000000000000;
	mul.f64 	%fd70, %fd69, %fd68;
	mul.f64 	%fd71, %fd70, %fd2;
	add.f64 	%fd72, %fd70, 0dBFF0000000000000;
	mul.f64 	%fd73, %fd72, %fd71;
	mul.f64 	%fd74, %fd73, %fd2;
	add.f64 	%fd75, %fd73, 0dBFF0000000000000;
	mul.f64 	%fd76, %fd75, %fd74;
	mul.f64 	%fd77, %fd76, %fd2;
	add.f64 	%fd78, %fd76, 0dBFF0000000000000;
	mul.f64 	%fd79, %fd78, %fd77;
	mul.f64 	%fd80, %fd79, %fd2;
	add.f64 	%fd81, %fd79, 0dBFF0000000000000;
	mul.f64 	%fd82, %fd81, %fd80;
	mul.f64 	%fd83, %fd82, %fd2;
	add.f64 	%fd84, %fd82, 0dBFF0000000000000;
	mul.f64 	%fd85, %fd84, %fd83;
	mul.f64 	%fd86, %fd85, %fd2;
	add.f64 	%fd87, %fd85, 0dBFF0000000000000;
	mul.f64 	%fd88, %fd87, %fd86;
	mul.f64 	%fd89, %fd88, %fd2;
	add.f64 	%fd90, %fd88, 0dBFF0000000000000;
	mul.f64 	%fd91, %fd90, %fd89;
	mul.f64 	%fd92, %fd91, %fd2;
	add.f64 	%fd93, %fd91, 0dBFF0000000000000;
	mul.f64 	%fd94, %fd93, %fd92;
	mul.f64 	%fd95, %fd94, %fd2;
	add.f64 	%fd96, %fd94, 0dBFF0000000000000;
	mul.f64 	%fd97, %fd96, %fd95;
	mul.f64 	%fd98, %fd97, %fd2;
	add.f64 	%fd99, %fd97, 0dBFF0000000000000;
	mul.f64 	%fd100, %fd99, %fd98;
	add.s64 	%rd15, %rd15, -32;
	setp.ne.s64 	%p2, %rd15, 0;
	@%p2 bra 	$L__BB0_1;
	st.global.f64 	[%rd1], %fd100;
	ret;

}


// ===== COMPILED SASS (sm_100) =====

	.target	sm_100

	.elftype	@"ET_EXEC"


//--------------------- .note.nv.tkinfo           --------------------------
	.section	.note.nv.tkinfo,"",@"SHT_NOTE"
	.sectionflags	@"SHF_NOTE_NV_TKINFO"
	.tkinfo
        /*0018*/ 	.word	0x00000002
        /*0030*/ 	.string	""
        /*0030*/ 	.string	"ptxas"
        /*0030*/ 	.string	"Cuda compilation tools, release 13.0, V13.0.88"
        /*0030*/ 	.string	"Build cuda_13.0.r13.0/compiler.36424714_0"
        /*0030*/ 	.string	"-arch sm_100 -m 64 "



//--------------------- .note.nv.cuinfo           --------------------------
	.section	.note.nv.cuinfo,"",@"SHT_NOTE"
	.sectionflags	@"SHF_NOTE_NV_CUINFO"
        /*0018*/ 	.short	0x0002
        /*001a*/ 	.short	0x0064
        /*001c*/ 	.short	0x0082
	.zero		2


//--------------------- .nv.info                  --------------------------
	.section	.nv.info,"",@"SHT_CUDA_INFO"
	.align	4


	//----- nvinfo : EIATTR_REGCOUNT
	.align		4
        /*0000*/ 	.byte	0x04, 0x2f
        /*0002*/ 	.short	(.L_1 - .L_0)
	.align		4
.L_0:
        /*0004*/ 	.word	index@(_Z7comparePKjS0_PdPj)
        /*0008*/ 	.word	0x0000000e


	//----- nvinfo : EIATTR_FRAME_SIZE
	.align		4
.L_1:
        /*000c*/ 	.byte	0x04, 0x11
        /*000e*/ 	.short	(.L_3 - .L_2)
	.align		4
.L_2:
        /*0010*/ 	.word	index@(_Z7comparePKjS0_PdPj)
        /*0014*/ 	.word	0x00000000


	//----- nvinfo : EIATTR_MIN_STACK_SIZE
	.align		4
.L_3:
        /*0018*/ 	.byte	0x04, 0x12
        /*001a*/ 	.short	(.L_5 - .L_4)
	.align		4
.L_4:
        /*001c*/ 	.word	index@(_Z7comparePKjS0_PdPj)
        /*0020*/ 	.word	0x00000000
.L_5:


//--------------------- .nv.compat                --------------------------
	.section	.nv.compat,"",@"SHT_CUDA_COMPAT_INFO"
	.align	4
        /*0000*/ 	.byte	0x02, 0x09, 0x00, 0x00, 0x02, 0x02, 0x01, 0x00, 0x02, 0x05, 0x05, 0x00, 0x03, 0x07, 0x01, 0x01
        /*0010*/ 	.byte	0x02, 0x03, 0x00, 0x00, 0x02, 0x06, 0x01, 0x00, 0x04, 0x0b, 0x08, 0x00, 0x01, 0x00, 0x00, 0x00
        /*0020*/ 	.byte	0x00, 0x00, 0x00, 0x00


//--------------------- .nv.info._Z7comparePKjS0_PdPj --------------------------
	.section	.nv.info._Z7comparePKjS0_PdPj,"",@"SHT_CUDA_INFO"
	.sectionflags	@""
	.align	4


	//----- nvinfo : EIATTR_CUDA_API_VERSION
	.align		4
        /*0000*/ 	.byte	0x04, 0x37
        /*0002*/ 	.short	(.L_7 - .L_6)
.L_6:
        /*0004*/ 	.word	0x00000082


	//----- nvinfo : EIATTR_KPARAM_INFO
	.align		4
.L_7:
        /*0008*/ 	.byte	0x04, 0x17
        /*000a*/ 	.short	(.L_9 - .L_8)
.L_8:
        /*000c*/ 	.word	0x00000000
        /*0010*/ 	.short	0x0003
        /*0012*/ 	.short	0x0018
        /*0014*/ 	.byte	0x00, 0xf5, 0x21, 0x00


	//----- nvinfo : EIATTR_KPARAM_INFO
	.align		4
.L_9:
        /*0018*/ 	.byte	0x04, 0x17
        /*001a*/ 	.short	(.L_11 - .L_10)
.L_10:
        /*001c*/ 	.word	0x00000000
        /*0020*/ 	.short	0x0002
        /*0022*/ 	.short	0x0010
        /*0024*/ 	.byte	0x00, 0xf5, 0x21, 0x00


	//----- nvinfo : EIATTR_KPARAM_INFO
	.align		4
.L_11:
        /*0028*/ 	.byte	0x04, 0x17
        /*002a*/ 	.short	(.L_13 - .L_12)
.L_12:
        /*002c*/ 	.word	0x00000000
        /*0030*/ 	.short	0x0001
        /*0032*/ 	.short	0x0008
        /*0034*/ 	.byte	0x00, 0xf5, 0x21, 0x00


	//----- nvinfo : EIATTR_KPARAM_INFO
	.align		4
.L_13:
        /*0038*/ 	.byte	0x04, 0x17
        /*003a*/ 	.short	(.L_15 - .L_14)
.L_14:
        /*003c*/ 	.word	0x00000000
        /*0040*/ 	.short	0x0000
        /*0042*/ 	.short	0x0000
        /*0044*/ 	.byte	0x00, 0xf5, 0x21, 0x00


	//----- nvinfo : EIATTR_SPARSE_MMA_MASK
	.align		4
.L_15:
        /*0048*/ 	.byte	0x03, 0x50
        /*004a*/ 	.short	0x0000


	//----- nvinfo : EIATTR_MAXREG_COUNT
	.align		4
        /*004c*/ 	.byte	0x03, 0x1b
        /*004e*/ 	.short	0x00ff


	//----- nvinfo : EIATTR_MERCURY_ISA_VERSION
	.align		4
        /*0050*/ 	.byte	0x03, 0x5f
        /*0052*/ 	.short	0x0101


	//----- nvinfo : EIATTR_VRC_CTA_INIT_COUNT
	.align		4
        /*0054*/ 	.byte	0x02, 0x4a
	.zero		1
	.zero		1


	//----- nvinfo : EIATTR_EXIT_INSTR_OFFSETS
	.align		4
        /*0058*/ 	.byte	0x04, 0x1c
        /*005a*/ 	.short	(.L_17 - .L_16)


	//   ....[0]....
.L_16:
        /*005c*/ 	.word	0x000007e0


	//----- nvinfo : EIATTR_CBANK_PARAM_SIZE
	.align		4
.L_17:
        /*0060*/ 	.byte	0x03, 0x19
        /*0062*/ 	.short	0x0020


	//----- nvinfo : EIATTR_PARAM_CBANK
	.align		4
        /*0064*/ 	.byte	0x04, 0x0a
        /*0066*/ 	.short	(.L_19 - .L_18)
	.align		4
.L_18:
        /*0068*/ 	.word	index@(.nv.constant0._Z7comparePKjS0_PdPj)
        /*006c*/ 	.short	0x0380
        /*006e*/ 	.short	0x0020


	//----- nvinfo : EIATTR_SW_WAR
	.align		4
.L_19:
        /*0070*/ 	.byte	0x04, 0x36
        /*0072*/ 	.short	(.L_21 - .L_20)
.L_20:
        /*0074*/ 	.word	0x00000008
.L_21:


//--------------------- .nv.callgraph             --------------------------
	.section	.nv.callgraph,"",@"SHT_CUDA_CALLGRAPH"
	.align	4
	.sectionentsize	8
	.align		4
        /*0000*/ 	.word	0x00000000
	.align		4
        /*0004*/ 	.word	0xffffffff
	.align		4
        /*0008*/ 	.word	0x00000000
	.align		4
        /*000c*/ 	.word	0xfffffffe
	.align		4
        /*0010*/ 	.word	0x00000000
	.align		4
        /*0014*/ 	.word	0xfffffffd
	.align		4
        /*0018*/ 	.word	0x00000000
	.align		4
        /*001c*/ 	.word	0xfffffffc


//--------------------- .text._Z7comparePKjS0_PdPj --------------------------
	.section	.text._Z7comparePKjS0_PdPj,"ax",@progbits
	.align	128
        .global         _Z7comparePKjS0_PdPj
        .type           _Z7comparePKjS0_PdPj,@function
        .size           _Z7comparePKjS0_PdPj,(.L_x_2 - _Z7comparePKjS0_PdPj)
        .other          _Z7comparePKjS0_PdPj,@"STO_CUDA_ENTRY STV_DEFAULT"
_Z7comparePKjS0_PdPj:
.text._Z7comparePKjS0_PdPj:
[----:B------:R-:W-:Y:S01]  /*0000*/  LDC R1, c[0x0][0x37c] ;  /* 0x0000df00ff017b82 */ /* 0x000fe20000000800 */
[----:B------:R-:W0:Y:S07]  /*0010*/  S2R R5, SR_CTAID.X ;  /* 0x0000000000057919 */ /* 0x000e2e0000002500 */
[----:B------:R-:W1:Y:S01]  /*0020*/  LDC.64 R6, c[0x0][0x380] ;  /* 0x0000e000ff067b82 */ /* 0x000e620000000a00 */
[----:B------:R-:W0:Y:S01]  /*0030*/  LDCU UR4, c[0x0][0x360] ;  /* 0x00006c00ff0477ac */ /* 0x000e220008000800 */
[----:B------:R-:W0:Y:S01]  /*0040*/  S2R R0, SR_TID.X ;  /* 0x0000000000007919 */ /* 0x000e220000002100 */
[----:B------:R-:W2:Y:S05]  /*0050*/  LDCU.64 UR6, c[0x0][0x358] ;  /* 0x00006b00ff0677ac */ /* 0x000eaa0008000a00 */
[----:B------:R-:W3:Y:S08]  /*0060*/  LDC.64 R8, c[0x0][0x388] ;  /* 0x0000e200ff087b82 */ /* 0x000ef00000000a00 */
[----:B------:R-:W4:Y:S01]  /*0070*/  LDC.64 R2, c[0x0][0x390] ;  /* 0x0000e400ff027b82 */ /* 0x000f220000000a00 */
[----:B0-----:R-:W-:-:S04]  /*0080*/  IMAD R5, R5, UR4, R0 ;  /* 0x0000000405057c24 */ /* 0x001fc8000f8e0200 */
[----:B-1----:R-:W-:-:S04]  /*0090*/  IMAD.WIDE R6, R5, 0x4, R6 ;  /* 0x0000000405067825 */ /* 0x002fc800078e0206 */
[C---:B---3--:R-:W-:Y:S02]  /*00a0*/  IMAD.WIDE R8, R5.reuse, 0x4, R8 ;  /* 0x0000000405087825 */ /* 0x048fe400078e0208 */
[----:B--2---:R-:W2:Y:S04]  /*00b0*/  LDG.E R6, desc[UR6][R6.64] ;  /* 0x0000000606067981 */ /* 0x004ea8000c1e1900 */
[----:B------:R-:W2:Y:S01]  /*00c0*/  LDG.E R9, desc[UR6][R8.64] ;  /* 0x0000000608097981 */ /* 0x000ea2000c1e1900 */
[----:B----4-:R-:W-:-:S05]  /*00d0*/  IMAD.WIDE R2, R5, 0x8, R2 ;  /* 0x0000000805027825 */ /* 0x010fca00078e0202 */
[----:B------:R0:W5:Y:S01]  /*00e0*/  LDG.E.64 R10, desc[UR6][R2.64] ;  /* 0x00000006020a7981 */ /* 0x000162000c1e1b00 */
[----:B------:R-:W-:Y:S01]  /*00f0*/  UMOV UR5, 0x186a0 ;  /* 0x000186a000057882 */ /* 0x000fe20000000000 */
[----:B------:R-:W-:Y:S01]  /*0100*/  UMOV UR4, URZ ;  /* 0x000000ff00047c82 */ /* 0x000fe20008000000 */
[----:B--2---:R-:W-:-:S04]  /*0110*/  LOP3.LUT R0, R9, R6, RZ, 0x3c, !PT ;  /* 0x0000000609007212 */ /* 0x004fc800078e3cff */
[----:B------:R-:W-:-:S05]  /*0120*/  LOP3.LUT R4, R0, 0x80808080, RZ, 0xfc, !PT ;  /* 0x8080808000047812 */ /* 0x000fca00078efcff */
[----:B------:R-:W-:Y:S02]  /*0130*/  VIADD R5, R4, 0xfefefeff ;  /* 0xfefefeff04057836 */ /* 0x000fe40000000000 */
[----:B------:R-:W-:-:S03]  /*0140*/  HFMA2 R4, -RZ, RZ, 2.02734375, 1638 ;  /* 0x400e6666ff047431 */ /* 0x000fc600000001ff */
[----:B------:R-:W-:-:S04]  /*0150*/  LOP3.LUT P0, RZ, R5, 0x80808080, R0, 0xc8, !PT ;  /* 0x8080808005ff7812 */ /* 0x000fc8000780c800 */
[----:B------:R-:W-:Y:S02]  /*0160*/  FSEL R5, R4, 2.25, !P0 ;  /* 0x4010000004057808 */ /* 0x000fe40004000000 */
[----:B0-----:R-:W-:-:S07]  /*0170*/  FSEL R4, RZ, 2.72008302207532160516e+23, P0 ;  /* 0x66666666ff047808 */ /* 0x001fce0000000000 */
.L_x_0:
[----:B-----5:R-:W-:Y:S01]  /*0180*/  DADD R6, R10, -1 ;  /* 0xbff000000a067429 */ /* 0x020fe20000000000 */
[----:B------:R-:W-:Y:S01]  /*0190*/  UIADD3 UR5, UP0, UPT, UR5, -0x20, URZ ;  /* 0xffffffe005057890 */ /* 0x000fe2000ff1e0ff */
[----:B------:R-:W-:-:S03]  /*01a0*/  DMUL R10, R4, R10 ;  /* 0x0000000a040a7228 */ /* 0x000fc60000000000 */
[----:B------:R-:W-:Y:S02]  /*01b0*/  UIADD3.X UR4, UPT, UPT, UR4, -0x1, URZ, UP0, !UPT ;  /* 0xffffffff04047890 */ /* 0x000fe400087fe4ff */
[----:B------:R-:W-:-:S03]  /*01c0*/  UISETP.NE.U32.AND UP0, UPT, UR5, URZ, UPT ;  /* 0x000000ff0500728c */ /* 0x000fc6000bf05070 */
[----:B------:R-:W-:Y:S01]  /*01d0*/  DMUL R6, R10, R6 ;  /* 0x000000060a067228 */ /* 0x000fe20000000000 */
[----:B------:R-:W-:-:S07]  /*01e0*/  UISETP.NE.AND.EX UP0, UPT, UR4, URZ, UPT, UP0 ;  /* 0x000000ff0400728c */ /* 0x000fce000bf05300 */
[----:B------:R-:W-:Y:S02]  /*01f0*/  DMUL R8, R4, R6 ;  /* 0x0000000604087228 */ /* 0x000fe40000000000 */
[----:B------:R-:W-:-:S08]  /*0200*/  DADD R6, R6, -1 ;  /* 0xbff0000006067429 */ /* 0x000fd00000000000 */
[----:B------:R-:W-:-:S08]  /*0210*/  DMUL R6, R8, R6 ;  /* 0x0000000608067228 */ /* 0x000fd00000000000 */
        /* <DEDUP_REMOVED lines=89> */
[----:B------:R-:W-:Y:S01]  /*07b0*/  DMUL R10, R10, R6 ;  /* 0x000000060a0a7228 */ /* 0x000fe20000000000 */
[----:B------:R-:W-:Y:S10]  /*07c0*/  BRA.U UP0, `(.L_x_0) ;  /* 0xfffffff9006c7547 */ /* 0x000ff4000b83ffff */
[----:B------:R-:W-:Y:S01]  /*07d0*/  STG.E.64 desc[UR6][R2.64], R10 ;  /* 0x0000000a02007986 */ /* 0x000fe2000c101b06 */
[----:B------:R-:W-:Y:S05]  /*07e0*/  EXIT ;  /* 0x000000000000794d */ /* 0x000fea0003800000 */
.L_x_1:
[----:B------:R-:W-:-:S00]  /*07f0*/  BRA `(.L_x_1) ;  /* 0xfffffffc00fc7947 */ /* 0x000fc0000383ffff */
[----:B------:R-:W-:-:S00]  /*0800*/  NOP ;  /* 0x0000000000007918 */ /* 0x000fc00000000000 */
[----:B------:R-:W-:-:S00]  /*0810*/  NOP ;  /* 0x0000000000007918 */ /* 0x000fc00000000000 */
[----:B------:R-:W-:-:S00]  /*0820*/  NOP ;  /* 0x0000000000007918 */ /* 0x000fc00000000000 */
[----:B------:R-:W-:-:S00]  /*0830*/  NOP ;  /* 0x0000000000007918 */ /* 0x000fc00000000000 */
[----:B------:R-:W-:-:S00]  /*0840*/  NOP ;  /* 0x0000000000007918 */ /* 0x000fc00000000000 */
[----:B------:R-:W-:-:S00]  /*0850*/  NOP ;  /* 0x0000000000007918 */ /* 0x000fc00000000000 */
[----:B------:R-:W-:-:S00]  /*0860*/  NOP ;  /* 0x0000000000007918 */ /* 0x000fc00000000000 */
[----:B------:R-:W-:-:S00]  /*0870*/  NOP ;  /* 0x0000000000007918 */ /* 0x000fc00000000000 */
.L_x_2:


//--------------------- .nv.shared.reserved.0     --------------------------
	.section	.nv.shared.reserved.0,"aw",@nobits
	.weak		__nv_reservedSMEM_offset_0_alias
	.size		__nv_reservedSMEM_offset_0_alias, 0, 64
	.other		__nv_reservedSMEM_offset_0_alias,@"STO_CUDA_RESERVED_SHARED STV_DEFAULT"
__nv_reservedSMEM_offset_0_alias:
	.zero		0
	.zero		64


//--------------------- .nv.constant0._Z7comparePKjS0_PdPj --------------------------
	.section	.nv.constant0._Z7comparePKjS0_PdPj,"a",@progbits
	.sectionflags	@""
	.align	4
.nv.constant0._Z7comparePKjS0_PdPj:
	.zero		928


//--------------------- SYMBOLS --------------------------

	.type		.nv.reservedSmem.offset0,@object
	.size		.nv.reservedSmem.offset0,0x4
